//
// Generated by NVIDIA NVVM Compiler
//
// Compiler Build ID: CL-36424714
// Cuda compilation tools, release 13.0, V13.0.88
// Based on NVVM 20.0.0
//

.version 9.0
.target sm_100
.address_size 64

	// .globl	_Z14gemm_bias_reluPKfS0_S0_Pfmmm
// _ZZ14gemm_bias_reluPKfS0_S0_PfmmmE2sA has been demoted
// _ZZ14gemm_bias_reluPKfS0_S0_PfmmmE2sW has been demoted

.visible .entry _Z14gemm_bias_reluPKfS0_S0_Pfmmm(
	.param .u64 .ptr .align 1 _Z14gemm_bias_reluPKfS0_S0_Pfmmm_param_0,
	.param .u64 .ptr .align 1 _Z14gemm_bias_reluPKfS0_S0_Pfmmm_param_1,
	.param .u64 .ptr .align 1 _Z14gemm_bias_reluPKfS0_S0_Pfmmm_param_2,
	.param .u64 .ptr .align 1 _Z14gemm_bias_reluPKfS0_S0_Pfmmm_param_3,
	.param .u64 _Z14gemm_bias_reluPKfS0_S0_Pfmmm_param_4,
	.param .u64 _Z14gemm_bias_reluPKfS0_S0_Pfmmm_param_5,
	.param .u64 _Z14gemm_bias_reluPKfS0_S0_Pfmmm_param_6
)
.maxntid 256
.minnctapersm 4
{
	.reg .pred 	%p<21>;
	.reg .b32 	%r<70>;
	.reg .b32 	%f<179>;
	.reg .b64 	%rd<67>;
	// demoted variable
	.shared .align 4 .b8 _ZZ14gemm_bias_reluPKfS0_S0_PfmmmE2sA[2048];
	// demoted variable
	.shared .align 4 .b8 _ZZ14gemm_bias_reluPKfS0_S0_PfmmmE2sW[2048];
	ld.param.u64 	%rd18, [_Z14gemm_bias_reluPKfS0_S0_Pfmmm_param_0];
	ld.param.u64 	%rd19, [_Z14gemm_bias_reluPKfS0_S0_Pfmmm_param_1];
	ld.param.u64 	%rd20, [_Z14gemm_bias_reluPKfS0_S0_Pfmmm_param_2];
	ld.param.u64 	%rd24, [_Z14gemm_bias_reluPKfS0_S0_Pfmmm_param_3];
	ld.param.u64 	%rd21, [_Z14gemm_bias_reluPKfS0_S0_Pfmmm_param_4];
	ld.param.u64 	%rd22, [_Z14gemm_bias_reluPKfS0_S0_Pfmmm_param_5];
	ld.param.u64 	%rd23, [_Z14gemm_bias_reluPKfS0_S0_Pfmmm_param_6];
	cvta.to.global.u64 	%rd1, %rd24;
	mov.u32 	%r1, %ctaid.y;
	mov.u32 	%r2, %ctaid.x;
	mov.u32 	%r3, %tid.x;
	mov.u32 	%r4, %tid.y;
	shl.b32 	%r5, %r3, 1;
	shl.b32 	%r6, %r4, 1;
	cvt.u32.u64 	%r7, %rd22;
	setp.lt.s32 	%p1, %r7, 1;
	mov.f32 	%f175, 0f00000000;
	mov.f32 	%f176, %f175;
	mov.f32 	%f177, %f175;
	mov.f32 	%f178, %f175;
	@%p1 bra 	$L__BB0_11;
	shl.b32 	%r35, %r4, 4;
	add.s32 	%r36, %r35, %r3;
	and.b32  	%r66, %r3, 15;
	shl.b32 	%r37, %r1, 5;
	cvt.u32.u64 	%r9, %rd21;
	shl.b32 	%r38, %r3, 2;
	and.b32  	%r39, %r38, 60;
	mov.u32 	%r40, _ZZ14gemm_bias_reluPKfS0_S0_PfmmmE2sA;
	add.s32 	%r41, %r40, %r39;
	and.b32  	%r42, %r36, 31;
	shl.b32 	%r43, %r2, 5;
	or.b32  	%r10, %r42, %r43;
	cvt.u32.u64 	%r11, %rd23;
	cvt.u64.u32 	%rd25, %r10;
	mul.lo.s64 	%rd26, %rd22, %rd25;
	shl.b32 	%r44, %r36, 2;
	and.b32  	%r45, %r44, 124;
	mov.u32 	%r46, _ZZ14gemm_bias_reluPKfS0_S0_PfmmmE2sW;
	add.s32 	%r47, %r46, %r45;
	shl.b32 	%r48, %r6, 6;
	add.s32 	%r12, %r40, %r48;
	shr.u32 	%r49, %r36, 4;
	add.s32 	%r13, %r49, %r37;
	cvt.u64.u32 	%rd27, %r13;
	shl.b32 	%r50, %r49, 6;
	add.s32 	%r14, %r41, %r50;
	shr.u32 	%r67, %r36, 5;
	shl.b32 	%r51, %r67, 7;
	add.s32 	%r16, %r47, %r51;
	add.s32 	%r52, %r36, 256;
	shr.u32 	%r53, %r52, 4;
	add.s32 	%r17, %r53, %r37;
	cvt.u64.u32 	%rd28, %r17;
	shl.b32 	%r54, %r53, 6;
	add.s32 	%r18, %r41, %r54;
	shr.u32 	%r68, %r52, 5;
	shl.b32 	%r55, %r68, 7;
	add.s32 	%r20, %r47, %r55;
	shl.b32 	%r56, %r5, 2;
	add.s32 	%r21, %r46, %r56;
	cvt.u64.u32 	%rd29, %r52;
	shr.u64 	%rd30, %rd29, 5;
	add.s64 	%rd31, %rd30, %rd26;
	shl.b64 	%rd32, %rd31, 2;
	add.s64 	%rd66, %rd19, %rd32;
	cvt.u64.u32 	%rd33, %r36;
	shr.u64 	%rd34, %rd33, 5;
	add.s64 	%rd35, %rd34, %rd26;
	shl.b64 	%rd36, %rd35, 2;
	add.s64 	%rd65, %rd19, %rd36;
	cvt.u64.u32 	%rd37, %r3;
	and.b64  	%rd38, %rd37, 15;
	mad.lo.s64 	%rd39, %rd22, %rd28, %rd38;
	shl.b64 	%rd40, %rd39, 2;
	add.s64 	%rd64, %rd18, %rd40;
	mad.lo.s64 	%rd41, %rd22, %rd27, %rd38;
	shl.b64 	%rd42, %rd41, 2;
	add.s64 	%rd63, %rd18, %rd42;
	mov.b32 	%r69, 0;
	mov.f32 	%f175, 0f00000000;
$L__BB0_2:
	setp.ge.s32 	%p2, %r13, %r9;
	setp.ge.s32 	%p3, %r66, %r7;
	mov.f32 	%f171, 0f00000000;
	or.pred  	%p4, %p2, %p3;
	@%p4 bra 	$L__BB0_4;
	// begin inline asm
	ld.global.nc.f32 %f171, [%rd63];
	// end inline asm
$L__BB0_4:
	setp.ge.s32 	%p5, %r10, %r11;
	st.shared.f32 	[%r14], %f171;
	setp.ge.s32 	%p6, %r67, %r7;
	mov.f32 	%f172, 0f00000000;
	or.pred  	%p7, %p5, %p6;
	@%p7 bra 	$L__BB0_6;
	// begin inline asm
	ld.global.nc.f32 %f172, [%rd65];
	// end inline asm
$L__BB0_6:
	setp.ge.s32 	%p8, %r66, %r7;
	setp.ge.s32 	%p9, %r17, %r9;
	st.shared.f32 	[%r16], %f172;
	mov.f32 	%f173, 0f00000000;
	or.pred  	%p10, %p9, %p8;
	@%p10 bra 	$L__BB0_8;
	// begin inline asm
	ld.global.nc.f32 %f173, [%rd64];
	// end inline asm
$L__BB0_8:
	setp.ge.s32 	%p11, %r10, %r11;
	st.shared.f32 	[%r18], %f173;
	setp.ge.s32 	%p12, %r68, %r7;
	mov.f32 	%f174, 0f00000000;
	or.pred  	%p13, %p11, %p12;
	@%p13 bra 	$L__BB0_10;
	// begin inline asm
	ld.global.nc.f32 %f174, [%rd66];
	// end inline asm
$L__BB0_10:
	st.shared.f32 	[%r20], %f174;
	bar.sync 	0;
	ld.shared.f32 	%f31, [%r12];
	ld.shared.f32 	%f32, [%r12+64];
	ld.shared.f32 	%f33, [%r21];
	ld.shared.f32 	%f34, [%r21+4];
	fma.rn.f32 	%f35, %f31, %f33, %f178;
	fma.rn.f32 	%f36, %f31, %f34, %f177;
	fma.rn.f32 	%f37, %f32, %f33, %f176;
	fma.rn.f32 	%f38, %f32, %f34, %f175;
	ld.shared.f32 	%f39, [%r12+4];
	ld.shared.f32 	%f40, [%r12+68];
	ld.shared.f32 	%f41, [%r21+128];
	ld.shared.f32 	%f42, [%r21+132];
	fma.rn.f32 	%f43, %f39, %f41, %f35;
	fma.rn.f32 	%f44, %f39, %f42, %f36;
	fma.rn.f32 	%f45, %f40, %f41, %f37;
	fma.rn.f32 	%f46, %f40, %f42, %f38;
	ld.shared.f32 	%f47, [%r12+8];
	ld.shared.f32 	%f48, [%r12+72];
	ld.shared.f32 	%f49, [%r21+256];
	ld.shared.f32 	%f50, [%r21+260];
	fma.rn.f32 	%f51, %f47, %f49, %f43;
	fma.rn.f32 	%f52, %f47, %f50, %f44;
	fma.rn.f32 	%f53, %f48, %f49, %f45;
	fma.rn.f32 	%f54, %f48, %f50, %f46;
	ld.shared.f32 	%f55, [%r12+12];
	ld.shared.f32 	%f56, [%r12+76];
	ld.shared.f32 	%f57, [%r21+384];
	ld.shared.f32 	%f58, [%r21+388];
	fma.rn.f32 	%f59, %f55, %f57, %f51;
	fma.rn.f32 	%f60, %f55, %f58, %f52;
	fma.rn.f32 	%f61, %f56, %f57, %f53;
	fma.rn.f32 	%f62, %f56, %f58, %f54;
	ld.shared.f32 	%f63, [%r12+16];
	ld.shared.f32 	%f64, [%r12+80];
	ld.shared.f32 	%f65, [%r21+512];
	ld.shared.f32 	%f66, [%r21+516];
	fma.rn.f32 	%f67, %f63, %f65, %f59;
	fma.rn.f32 	%f68, %f63, %f66, %f60;
	fma.rn.f32 	%f69, %f64, %f65, %f61;
	fma.rn.f32 	%f70, %f64, %f66, %f62;
	ld.shared.f32 	%f71, [%r12+20];
	ld.shared.f32 	%f72, [%r12+84];
	ld.shared.f32 	%f73, [%r21+640];
	ld.shared.f32 	%f74, [%r21+644];
	fma.rn.f32 	%f75, %f71, %f73, %f67;
	fma.rn.f32 	%f76, %f71, %f74, %f68;
	fma.rn.f32 	%f77, %f72, %f73, %f69;
	fma.rn.f32 	%f78, %f72, %f74, %f70;
	ld.shared.f32 	%f79, [%r12+24];
	ld.shared.f32 	%f80, [%r12+88];
	ld.shared.f32 	%f81, [%r21+768];
	ld.shared.f32 	%f82, [%r21+772];
	fma.rn.f32 	%f83, %f79, %f81, %f75;
	fma.rn.f32 	%f84, %f79, %f82, %f76;
	fma.rn.f32 	%f85, %f80, %f81, %f77;
	fma.rn.f32 	%f86, %f80, %f82, %f78;
	ld.shared.f32 	%f87, [%r12+28];
	ld.shared.f32 	%f88, [%r12+92];
	ld.shared.f32 	%f89, [%r21+896];
	ld.shared.f32 	%f90, [%r21+900];
	fma.rn.f32 	%f91, %f87, %f89, %f83;
	fma.rn.f32 	%f92, %f87, %f90, %f84;
	fma.rn.f32 	%f93, %f88, %f89, %f85;
	fma.rn.f32 	%f94, %f88, %f90, %f86;
	ld.shared.f32 	%f95, [%r12+32];
	ld.shared.f32 	%f96, [%r12+96];
	ld.shared.f32 	%f97, [%r21+1024];
	ld.shared.f32 	%f98, [%r21+1028];
	fma.rn.f32 	%f99, %f95, %f97, %f91;
	fma.rn.f32 	%f100, %f95, %f98, %f92;
	fma.rn.f32 	%f101, %f96, %f97, %f93;
	fma.rn.f32 	%f102, %f96, %f98, %f94;
	ld.shared.f32 	%f103, [%r12+36];
	ld.shared.f32 	%f104, [%r12+100];
	ld.shared.f32 	%f105, [%r21+1152];
	ld.shared.f32 	%f106, [%r21+1156];
	fma.rn.f32 	%f107, %f103, %f105, %f99;
	fma.rn.f32 	%f108, %f103, %f106, %f100;
	fma.rn.f32 	%f109, %f104, %f105, %f101;
	fma.rn.f32 	%f110, %f104, %f106, %f102;
	ld.shared.f32 	%f111, [%r12+40];
	ld.shared.f32 	%f112, [%r12+104];
	ld.shared.f32 	%f113, [%r21+1280];
	ld.shared.f32 	%f114, [%r21+1284];
	fma.rn.f32 	%f115, %f111, %f113, %f107;
	fma.rn.f32 	%f116, %f111, %f114, %f108;
	fma.rn.f32 	%f117, %f112, %f113, %f109;
	fma.rn.f32 	%f118, %f112, %f114, %f110;
	ld.shared.f32 	%f119, [%r12+44];
	ld.shared.f32 	%f120, [%r12+108];
	ld.shared.f32 	%f121, [%r21+1408];
	ld.shared.f32 	%f122, [%r21+1412];
	fma.rn.f32 	%f123, %f119, %f121, %f115;
	fma.rn.f32 	%f124, %f119, %f122, %f116;
	fma.rn.f32 	%f125, %f120, %f121, %f117;
	fma.rn.f32 	%f126, %f120, %f122, %f118;
	ld.shared.f32 	%f127, [%r12+48];
	ld.shared.f32 	%f128, [%r12+112];
	ld.shared.f32 	%f129, [%r21+1536];
	ld.shared.f32 	%f130, [%r21+1540];
	fma.rn.f32 	%f131, %f127, %f129, %f123;
	fma.rn.f32 	%f132, %f127, %f130, %f124;
	fma.rn.f32 	%f133, %f128, %f129, %f125;
	fma.rn.f32 	%f134, %f128, %f130, %f126;
	ld.shared.f32 	%f135, [%r12+52];
	ld.shared.f32 	%f136, [%r12+116];
	ld.shared.f32 	%f137, [%r21+1664];
	ld.shared.f32 	%f138, [%r21+1668];
	fma.rn.f32 	%f139, %f135, %f137, %f131;
	fma.rn.f32 	%f140, %f135, %f138, %f132;
	fma.rn.f32 	%f141, %f136, %f137, %f133;
	fma.rn.f32 	%f142, %f136, %f138, %f134;
	ld.shared.f32 	%f143, [%r12+56];
	ld.shared.f32 	%f144, [%r12+120];
	ld.shared.f32 	%f145, [%r21+1792];
	ld.shared.f32 	%f146, [%r21+1796];
	fma.rn.f32 	%f147, %f143, %f145, %f139;
	fma.rn.f32 	%f148, %f143, %f146, %f140;
	fma.rn.f32 	%f149, %f144, %f145, %f141;
	fma.rn.f32 	%f150, %f144, %f146, %f142;
	ld.shared.f32 	%f151, [%r12+60];
	ld.shared.f32 	%f152, [%r12+124];
	ld.shared.f32 	%f153, [%r21+1920];
	ld.shared.f32 	%f154, [%r21+1924];
	fma.rn.f32 	%f178, %f151, %f153, %f147;
	fma.rn.f32 	%f177, %f151, %f154, %f148;
	fma.rn.f32 	%f176, %f152, %f153, %f149;
	fma.rn.f32 	%f175, %f152, %f154, %f150;
	bar.sync 	0;
	add.s32 	%r69, %r69, 16;
	add.s64 	%rd66, %rd66, 64;
	add.s32 	%r68, %r68, 16;
	add.s64 	%rd65, %rd65, 64;
	add.s32 	%r67, %r67, 16;
	add.s64 	%rd64, %rd64, 64;
	add.s64 	%rd63, %rd63, 64;
	add.s32 	%r66, %r66, 16;
	setp.lt.s32 	%p14, %r69, %r7;
	@%p14 bra 	$L__BB0_2;
$L__BB0_11:
	shl.b32 	%r57, %r1, 5;
	shl.b32 	%r58, %r2, 5;
	add.s32 	%r30, %r57, %r6;
	cvt.u32.u64 	%r31, %rd21;
	add.s32 	%r59, %r58, %r5;
	cvt.u32.u64 	%r32, %rd23;
	setp.ge.s32 	%p15, %r30, %r31;
	cvt.u64.u32 	%rd14, %r59;
	cvta.to.global.u64 	%rd47, %rd20;
	mul.wide.u32 	%rd48, %r59, 4;
	add.s64 	%rd15, %rd47, %rd48;
	@%p15 bra 	$L__BB0_16;
	cvt.u32.u64 	%r60, %rd14;
	cvt.u64.u32 	%rd49, %r30;
	mul.lo.s64 	%rd16, %rd23, %rd49;
	setp.ge.s32 	%p16, %r60, %r32;
	@%p16 bra 	$L__BB0_14;
	ld.global.nc.f32 	%f155, [%rd15];
	add.f32 	%f156, %f178, %f155;
	max.f32 	%f157, %f156, 0f00000000;
	add.s64 	%rd50, %rd16, %rd14;
	shl.b64 	%rd51, %rd50, 2;
	add.s64 	%rd52, %rd1, %rd51;
	st.global.f32 	[%rd52], %f157;
$L__BB0_14:
	add.s32 	%r62, %r60, 1;
	setp.ge.s32 	%p17, %r62, %r32;
	@%p17 bra 	$L__BB0_16;
	ld.global.nc.f32 	%f158, [%rd15+4];
	add.f32 	%f159, %f177, %f158;
	max.f32 	%f160, %f159, 0f00000000;
	add.s64 	%rd53, %rd16, %rd14;
	shl.b64 	%rd54, %rd53, 2;
	add.s64 	%rd55, %rd1, %rd54;
	st.global.f32 	[%rd55+4], %f160;
$L__BB0_16:
	add.s32 	%r33, %r30, 1;
	setp.ge.s32 	%p18, %r33, %r31;
	@%p18 bra 	$L__BB0_21;
	cvt.u32.u64 	%r63, %rd14;
	cvt.u64.u32 	%rd56, %r33;
	mul.lo.s64 	%rd17, %rd23, %rd56;
	setp.ge.s32 	%p19, %r63, %r32;
	@%p19 bra 	$L__BB0_19;
	ld.global.nc.f32 	%f161, [%rd15];
	add.f32 	%f162, %f176, %f161;
	max.f32 	%f163, %f162, 0f00000000;
	add.s64 	%rd57, %rd17, %rd14;
	shl.b64 	%rd58, %rd57, 2;
	add.s64 	%rd59, %rd1, %rd58;
	st.global.f32 	[%rd59], %f163;
$L__BB0_19:
	add.s32 	%r65, %r63, 1;
	setp.ge.s32 	%p20, %r65, %r32;
	@%p20 bra 	$L__BB0_21;
	ld.global.nc.f32 	%f164, [%rd15+4];
	add.f32 	%f165, %f175, %f164;
	max.f32 	%f166, %f165, 0f00000000;
	add.s64 	%rd60, %rd17, %rd14;
	shl.b64 	%rd61, %rd60, 2;
	add.s64 	%rd62, %rd1, %rd61;
	st.global.f32 	[%rd62+4], %f166;
$L__BB0_21:
	ret;

}


// ===== COMPILED SASS (sm_100) =====

	.target	sm_100

	.elftype	@"ET_EXEC"


//--------------------- .note.nv.tkinfo           --------------------------
	.section	.note.nv.tkinfo,"",@"SHT_NOTE"
	.sectionflags	@"SHF_NOTE_NV_TKINFO"
	.tkinfo
        /*0018*/ 	.word	0x00000002
        /*0030*/ 	.string	""
        /*0030*/ 	.string	"ptxas"
        /*0030*/ 	.string	"Cuda compilation tools, release 13.0, V13.0.88"
        /*0030*/ 	.string	"Build cuda_13.0.r13.0/compiler.36424714_0"
        /*0030*/ 	.string	"-arch sm_100 -m 64 "



//--------------------- .note.nv.cuinfo           --------------------------
	.section	.note.nv.cuinfo,"",@"SHT_NOTE"
	.sectionflags	@"SHF_NOTE_NV_CUINFO"
        /*0018*/ 	.short	0x0002
        /*001a*/ 	.short	0x0064
        /*001c*/ 	.short	0x0082
	.zero		2


//--------------------- .nv.info                  --------------------------
	.section	.nv.info,"",@"SHT_CUDA_INFO"
	.align	4


	//----- nvinfo : EIATTR_REGCOUNT
	.align		4
        /*0000*/ 	.byte	0x04, 0x2f
        /*0002*/ 	.short	(.L_1 - .L_0)
	.align		4
.L_0:
        /*0004*/ 	.word	index@(_Z14gemm_bias_reluPKfS0_S0_Pfmmm)
        /*0008*/ 	.word	0x0000003f


	//----- nvinfo : EIATTR_FRAME_SIZE
	.align		4
.L_1:
        /*000c*/ 	.byte	0x04, 0x11
        /*000e*/ 	.short	(.L_3 - .L_2)
	.align		4
.L_2:
        /*0010*/ 	.word	index@(_Z14gemm_bias_reluPKfS0_S0_Pfmmm)
        /*0014*/ 	.word	0x00000000


	//----- nvinfo : EIATTR_MIN_STACK_SIZE
	.align		4
.L_3:
        /*0018*/ 	.byte	0x04, 0x12
        /*001a*/ 	.short	(.L_5 - .L_4)
	.align		4
.L_4:
        /*001c*/ 	.word	index@(_Z14gemm_bias_reluPKfS0_S0_Pfmmm)
        /*0020*/ 	.word	0x00000000
.L_5:


//--------------------- .nv.compat                --------------------------
	.section	.nv.compat,"",@"SHT_CUDA_COMPAT_INFO"
	.align	4
        /*0000*/ 	.byte	0x02, 0x09, 0x00, 0x00, 0x02, 0x02, 0x01, 0x00, 0x02, 0x05, 0x05, 0x00, 0x03, 0x07, 0x01, 0x01
        /*0010*/ 	.byte	0x02, 0x03, 0x00, 0x00, 0x02, 0x06, 0x01, 0x00, 0x04, 0x0b, 0x08, 0x00, 0x09, 0x00, 0x00, 0x00
        /*0020*/ 	.byte	0x00, 0x00, 0x00, 0x00


//--------------------- .nv.info._Z14gemm_bias_reluPKfS0_S0_Pfmmm --------------------------
	.section	.nv.info._Z14gemm_bias_reluPKfS0_S0_Pfmmm,"",@"SHT_CUDA_INFO"
	.sectionflags	@""
	.align	4


	//----- nvinfo : EIATTR_CUDA_API_VERSION
	.align		4
        /*0000*/ 	.byte	0x04, 0x37
        /*0002*/ 	.short	(.L_7 - .L_6)
.L_6:
        /*0004*/ 	.word	0x00000082


	//----- nvinfo : EIATTR_KPARAM_INFO
	.align		4
.L_7:
        /*0008*/ 	.byte	0x04, 0x17
        /*000a*/ 	.short	(.L_9 - .L_8)
.L_8:
        /*000c*/ 	.word	0x00000000
        /*0010*/ 	.short	0x0006
        /*0012*/ 	.short	0x0030
        /*0014*/ 	.byte	0x00, 0xf0, 0x21, 0x00


	//----- nvinfo : EIATTR_KPARAM_INFO
	.align		4
.L_9:
        /*0018*/ 	.byte	0x04, 0x17
        /*001a*/ 	.short	(.L_11 - .L_10)
.L_10:
        /*001c*/ 	.word	0x00000000
        /*0020*/ 	.short	0x0005
        /*0022*/ 	.short	0x0028
        /*0024*/ 	.byte	0x00, 0xf0, 0x21, 0x00


	//----- nvinfo : EIATTR_KPARAM_INFO
	.align		4
.L_11:
        /*0028*/ 	.byte	0x04, 0x17
        /*002a*/ 	.short	(.L_13 - .L_12)
.L_12:
        /*002c*/ 	.word	0x00000000
        /*0030*/ 	.short	0x0004
        /*0032*/ 	.short	0x0020
        /*0034*/ 	.byte	0x00, 0xf0, 0x21, 0x00


	//----- nvinfo : EIATTR_KPARAM_INFO
	.align		4
.L_13:
        /*0038*/ 	.byte	0x04, 0x17
        /*003a*/ 	.short	(.L_15 - .L_14)
.L_14:
        /*003c*/ 	.word	0x00000000
        /*0040*/ 	.short	0x0003
        /*0042*/ 	.short	0x0018
        /*0044*/ 	.byte	0x00, 0xf5, 0x21, 0x00


	//----- nvinfo : EIATTR_KPARAM_INFO
	.align		4
.L_15:
        /*0048*/ 	.byte	0x04, 0x17
        /*004a*/ 	.short	(.L_17 - .L_16)
.L_16:
        /*004c*/ 	.word	0x00000000
        /*0050*/ 	.short	0x0002
        /*0052*/ 	.short	0x0010
        /*0054*/ 	.byte	0x00, 0xf5, 0x21, 0x00


	//----- nvinfo : EIATTR_KPARAM_INFO
	.align		4
.L_17:
        /*0058*/ 	.byte	0x04, 0x17
        /*005a*/ 	.short	(.L_19 - .L_18)
.L_18:
        /*005c*/ 	.word	0x00000000
        /*0060*/ 	.short	0x0001
        /*0062*/ 	.short	0x0008
        /*0064*/ 	.byte	0x00, 0xf5, 0x21, 0x00


	//----- nvinfo : EIATTR_KPARAM_INFO
	.align		4
.L_19:
        /*0068*/ 	.byte	0x04, 0x17
        /*006a*/ 	.short	(.L_21 - .L_20)
.L_20:
        /*006c*/ 	.word	0x00000000
        /*0070*/ 	.short	0x0000
        /*0072*/ 	.short	0x0000
        /*0074*/ 	.byte	0x00, 0xf5, 0x21, 0x00


	//----- nvinfo : EIATTR_SPARSE_MMA_MASK
	.align		4
.L_21:
        /*0078*/ 	.byte	0x03, 0x50
        /*007a*/ 	.short	0x0000


	//----- nvinfo : EIATTR_MAXREG_COUNT
	.align		4
        /*007c*/ 	.byte	0x03, 0x1b
        /*007e*/ 	.short	0x0040


	//----- nvinfo : EIATTR_NUM_BARRIERS
	.align		4
        /*0080*/ 	.byte	0x02, 0x4c
        /*0082*/ 	.byte	0x01
	.zero		1


	//----- nvinfo : EIATTR_MERCURY_ISA_VERSION
	.align		4
        /*0084*/ 	.byte	0x03, 0x5f
        /*0086*/ 	.short	0x0101


	//----- nvinfo : EIATTR_VRC_CTA_INIT_COUNT
	.align		4
        /*0088*/ 	.byte	0x02, 0x4a
	.zero		1
	.zero		1


	//----- nvinfo : EIATTR_EXIT_INSTR_OFFSETS
	.align		4
        /*008c*/ 	.byte	0x04, 0x1c
        /*008e*/ 	.short	(.L_23 - .L_22)


	//   ....[0]....
.L_22:
        /*0090*/ 	.word	0x00000ea0


	//   ....[1]....
        /*0094*/ 	.word	0x00000fe0


	//   ....[2]....
        /*0098*/ 	.word	0x000010a0


	//----- nvinfo : EIATTR_MAX_THREADS
	.align		4
.L_23:
        /*009c*/ 	.byte	0x04, 0x05
        /*009e*/ 	.short	(.L_25 - .L_24)
.L_24:
        /*00a0*/ 	.word	0x00000100
        /*00a4*/ 	.word	0x00000001
        /*00a8*/ 	.word	0x00000001


	//----- nvinfo : EIATTR_CRS_STACK_SIZE
	.align		4
.L_25:
        /*00ac*/ 	.byte	0x04, 0x1e
        /*00ae*/ 	.short	(.L_27 - .L_26)
.L_26:
        /*00b0*/ 	.word	0x00000000


	//----- nvinfo : EIATTR_CBANK_PARAM_SIZE
	.align		4
.L_27:
        /*00b4*/ 	.byte	0x03, 0x19
        /*00b6*/ 	.short	0x0038


	//----- nvinfo : EIATTR_PARAM_CBANK
	.align		4
        /*00b8*/ 	.byte	0x04, 0x0a
        /*00ba*/ 	.short	(.L_29 - .L_28)
	.align		4
.L_28:
        /*00bc*/ 	.word	index@(.nv.constant0._Z14gemm_bias_reluPKfS0_S0_Pfmmm)
        /*00c0*/ 	.short	0x0380
        /*00c2*/ 	.short	0x0038


	//----- nvinfo : EIATTR_SW_WAR
	.align		4
.L_29:
        /*00c4*/ 	.byte	0x04, 0x36
        /*00c6*/ 	.short	(.L_31 - .L_30)
.L_30:
        /*00c8*/ 	.word	0x00000008
.L_31:


//--------------------- .nv.callgraph             --------------------------
	.section	.nv.callgraph,"",@"SHT_CUDA_CALLGRAPH"
	.align	4
	.sectionentsize	8
	.align		4
        /*0000*/ 	.word	0x00000000
	.align		4
        /*0004*/ 	.word	0xffffffff
	.align		4
        /*0008*/ 	.word	0x00000000
	.align		4
        /*000c*/ 	.word	0xfffffffe
	.align		4
        /*0010*/ 	.word	0x00000000
	.align		4
        /*0014*/ 	.word	0xfffffffd
	.align		4
        /*0018*/ 	.word	0x00000000
	.align		4
        /*001c*/ 	.word	0xfffffffc


//--------------------- .text._Z14gemm_bias_reluPKfS0_S0_Pfmmm --------------------------
	.section	.text._Z14gemm_bias_reluPKfS0_S0_Pfmmm,"ax",@progbits
	.align	128
        .global         _Z14gemm_bias_reluPKfS0_S0_Pfmmm
        .type           _Z14gemm_bias_reluPKfS0_S0_Pfmmm,@function
        .size           _Z14gemm_bias_reluPKfS0_S0_Pfmmm,(.L_x_7 - _Z14gemm_bias_reluPKfS0_S0_Pfmmm)
        .other          _Z14gemm_bias_reluPKfS0_S0_Pfmmm,@"STO_CUDA_ENTRY STV_DEFAULT"
_Z14gemm_bias_reluPKfS0_S0_Pfmmm:
.text._Z14gemm_bias_reluPKfS0_S0_Pfmmm:
[----:B------:R-:W-:Y:S01]  /*0000*/  LDC R1, c[0x0][0x37c] ;  /* 0x0000df00ff017b82 */ /* 0x000fe20000000800 */
[----:B------:R-:W0:Y:S01]  /*0010*/  S2R R47, SR_CTAID.Y ;  /* 0x00000000002f7919 */ /* 0x000e220000002600 */
[----:B------:R-:W1:Y:S06]  /*0020*/  LDCU UR7, c[0x0][0x3a8] ;  /* 0x00007500ff0777ac */ /* 0x000e6c0008000800 */
[----:B------:R-:W2:Y:S01]  /*0030*/  LDC.64 R54, c[0x0][0x390] ;  /* 0x0000e400ff367b82 */ /* 0x000ea20000000a00 */
[----:B------:R-:W-:Y:S01]  /*0040*/  HFMA2 R44, -RZ, RZ, 0, 0 ;  /* 0x00000000ff2c7431 */ /* 0x000fe200000001ff */
[----:B------:R-:W0:Y:S01]  /*0050*/  S2R R14, SR_TID.Y ;  /* 0x00000000000e7919 */ /* 0x000e220000002200 */
[----:B------:R-:W3:Y:S01]  /*0060*/  LDCU UR18, c[0x0][0x3a0] ;  /* 0x00007400ff1277ac */ /* 0x000ee20008000800 */
[----:B------:R-:W-:-:S02]  /*0070*/  MOV R53, RZ ;  /* 0x000000ff00357202 */ /* 0x000fc40000000f00 */
[----:B------:R-:W-:Y:S01]  /*0080*/  CS2R R20, SRZ ;  /* 0x0000000000147805 */ /* 0x000fe2000001ff00 */
[----:B------:R-:W4:Y:S01]  /*0090*/  S2R R4, SR_CTAID.X ;  /* 0x0000000000047919 */ /* 0x000f220000002500 */
[----:B------:R-:W0:Y:S01]  /*00a0*/  LDCU.64 UR8, c[0x0][0x358] ;  /* 0x00006b00ff0877ac */ /* 0x000e220008000a00 */
[----:B------:R-:W4:Y:S01]  /*00b0*/  S2R R33, SR_TID.X ;  /* 0x0000000000217919 */ /* 0x000f220000002100 */
[----:B-1----:R-:W-:Y:S01]  /*00c0*/  UISETP.GE.AND UP0, UPT, UR7, 0x1, UPT ;  /* 0x000000010700788c */ /* 0x002fe2000bf06270 */
[----:B0-----:R-:W-:-:S04]  /*00d0*/  LEA R0, R47, R14, 0x4 ;  /* 0x0000000e2f007211 */ /* 0x001fc800078e20ff */
[----:B------:R-:W-:Y:S02]  /*00e0*/  SHF.L.U32 R0, R0, 0x1, RZ ;  /* 0x0000000100007819 */ /* 0x000fe400000006ff */
[----:B----4-:R-:W-:Y:S02]  /*00f0*/  LEA R56, R4, R33, 0x4 ;  /* 0x0000002104387211 */ /* 0x010fe400078e20ff */
[C---:B------:R-:W-:Y:S02]  /*0100*/  IADD3 R2, PT, PT, R0.reuse, 0x1, RZ ;  /* 0x0000000100027810 */ /* 0x040fe40007ffe0ff */
[----:B---3--:R-:W-:Y:S01]  /*0110*/  ISETP.GE.AND P3, PT, R0, UR18, PT ;  /* 0x0000001200007c0c */ /* 0x008fe2000bf66270 */
[----:B------:R-:W-:Y:S01]  /*0120*/  IMAD.SHL.U32 R56, R56, 0x2, RZ ;  /* 0x0000000238387824 */ /* 0x000fe200078e00ff */
[----:B------:R-:W-:Y:S01]  /*0130*/  ISETP.GE.AND P4, PT, R2, UR18, PT ;  /* 0x0000001202007c0c */ /* 0x000fe2000bf86270 */
[----:B--2---:R-:W-:-:S12]  /*0140*/  BRA.U !UP0, `(.L_x_0) ;  /* 0x0000000908d87547 */ /* 0x004fd8000b800000 */
[----:B------:R-:W0:Y:S01]  /*0150*/  S2UR UR5, SR_CgaCtaId ;  /* 0x00000000000579c3 */ /* 0x000e220000008800 */
[----:B------:R-:W1:Y:S01]  /*0160*/  LDCU UR10, c[0x0][0x3ac] ;  /* 0x00007580ff0a77ac */ /* 0x000e620008000800 */
[----:B------:R-:W-:Y:S01]  /*0170*/  LEA R32, R14, R33, 0x4 ;  /* 0x000000210e207211 */ /* 0x000fe200078e20ff */
[----:B------:R-:W-:Y:S01]  /*0180*/  IMAD.MOV.U32 R5, RZ, RZ, RZ ;  /* 0x000000ffff057224 */ /* 0x000fe200078e00ff */
[----:B------:R-:W-:Y:S01]  /*0190*/  SHF.L.U32 R3, R33, 0x2, RZ ;  /* 0x0000000221037819 */ /* 0x000fe200000006ff */
[----:B------:R-:W2:Y:S01]  /*01a0*/  LDCU.128 UR12, c[0x0][0x380] ;  /* 0x00007000ff0c77ac */ /* 0x000ea20008000c00 */
[----:B------:R-:W-:Y:S02]  /*01b0*/  LOP3.LUT R52, R32, 0x1f, RZ, 0xc0, !PT ;  /* 0x0000001f20347812 */ /* 0x000fe400078ec0ff */
[----:B------:R-:W-:Y:S01]  /*01c0*/  LOP3.LUT R3, R3, 0x3c, RZ, 0xc0, !PT ;  /* 0x0000003c03037812 */ /* 0x000fe200078ec0ff */
[----:B------:R-:W-:Y:S01]  /*01d0*/  UMOV UR4, 0x400 ;  /* 0x0000040000047882 */ /* 0x000fe20000000000 */
[----:B------:R-:W-:Y:S01]  /*01e0*/  LEA R52, R4, R52, 0x5 ;  /* 0x0000003404347211 */ /* 0x000fe200078e28ff */
[----:B------:R-:W3:Y:S01]  /*01f0*/  LDCU UR16, c[0x0][0x3b0] ;  /* 0x00007600ff1077ac */ /* 0x000ee20008000800 */
[----:B------:R-:W-:-:S02]  /*0200*/  SHF.R.U64 R4, R32, 0x5, RZ ;  /* 0x0000000520047819 */ /* 0x000fc400000012ff */
[----:B------:R-:W-:Y:S01]  /*0210*/  SHF.R.U32.HI R8, RZ, 0x4, R32 ;  /* 0x00000004ff087819 */ /* 0x000fe20000011620 */
[----:B------:R-:W4:Y:S01]  /*0220*/  LDCU UR17, c[0x0][0x3a8] ;  /* 0x00007500ff1177ac */ /* 0x000f220008000800 */
[----:B------:R-:W-:Y:S01]  /*0230*/  LOP3.LUT R6, R33, 0xf, RZ, 0xc0, !PT ;  /* 0x0000000f21067812 */ /* 0x000fe200078ec0ff */
[C---:B------:R-:W-:Y:S01]  /*0240*/  IMAD.WIDE.U32 R4, R52.reuse, UR7, R4 ;  /* 0x0000000734047c25 */ /* 0x040fe2000f8e0004 */
[----:B------:R-:W-:Y:S01]  /*0250*/  LEA R50, R47, R8, 0x5 ;  /* 0x000000082f327211 */ /* 0x000fe200078e28ff */
[----:B------:R-:W3:Y:S01]  /*0260*/  LDCU UR11, c[0x0][0x3a0] ;  /* 0x00007400ff0b77ac */ /* 0x000ee20008000800 */
[----:B------:R-:W-:Y:S01]  /*0270*/  MOV R7, RZ ;  /* 0x000000ff00077202 */ /* 0x000fe20000000f00 */
[----:B-1----:R-:W-:Y:S01]  /*0280*/  IMAD R19, R52, UR10, RZ ;  /* 0x0000000a34137c24 */ /* 0x002fe2000f8e02ff */
[----:B------:R-:W-:Y:S01]  /*0290*/  IADD3 R15, PT, PT, R32, 0x100, RZ ;  /* 0x00000100200f7810 */ /* 0x000fe20007ffe0ff */
[----:B0-----:R-:W-:Y:S02]  /*02a0*/  ULEA UR6, UR5, UR4, 0x18 ;  /* 0x0000000405067291 */ /* 0x001fe4000f8ec0ff */
[----:B------:R-:W-:Y:S01]  /*02b0*/  IMAD.IADD R9, R19, 0x1, R5 ;  /* 0x0000000113097824 */ /* 0x000fe200078e0205 */
[----:B------:R-:W-:Y:S01]  /*02c0*/  SHF.R.U64 R12, R15, 0x5, RZ ;  /* 0x000000050f0c7819 */ /* 0x000fe200000012ff */
[C---:B------:R-:W-:Y:S01]  /*02d0*/  IMAD.WIDE.U32 R16, R50.reuse, UR7, R6 ;  /* 0x0000000732107c25 */ /* 0x040fe2000f8e0006 */
[----:B------:R-:W-:Y:S01]  /*02e0*/  MOV R13, RZ ;  /* 0x000000ff000d7202 */ /* 0x000fe20000000f00 */
[----:B------:R-:W-:Y:S01]  /*02f0*/  UIADD3 UR4, UPT, UPT, UR4, 0x800, URZ ;  /* 0x0000080004047890 */ /* 0x000fe2000fffe0ff */
[----:B------:R-:W-:Y:S01]  /*0300*/  IADD3 R3, PT, PT, R3, UR6, RZ ;  /* 0x0000000603037c10 */ /* 0x000fe2000fffe0ff */
[----:B------:R-:W-:Y:S01]  /*0310*/  IMAD R11, R50, UR10, R17 ;  /* 0x0000000a320b7c24 */ /* 0x000fe2000f8e0211 */
[----:B------:R-:W-:Y:S01]  /*0320*/  SHF.R.U32.HI R46, RZ, 0x4, R15 ;  /* 0x00000004ff2e7819 */ /* 0x000fe2000001160f */
[----:B------:R-:W-:Y:S01]  /*0330*/  IMAD.WIDE.U32 R12, R52, UR7, R12 ;  /* 0x00000007340c7c25 */ /* 0x000fe2000f8e000c */
[----:B------:R-:W-:Y:S01]  /*0340*/  LEA R49, R8, R3, 0x6 ;  /* 0x0000000308317211 */ /* 0x000fe200078e30ff */
[----:B------:R-:W-:Y:S01]  /*0350*/  ULEA UR4, UR5, UR4, 0x18 ;  /* 0x0000000405047291 */ /* 0x000fe2000f8ec0ff */
[----:B--2---:R-:W-:-:S02]  /*0360*/  LEA R8, P0, R4, UR14, 0x2 ;  /* 0x0000000e04087c11 */ /* 0x004fc4000f8010ff */
[----:B------:R-:W-:Y:S02]  /*0370*/  LEA R47, R47, R46, 0x5 ;  /* 0x0000002e2f2f7211 */ /* 0x000fe400078e28ff */
[----:B------:R-:W-:Y:S02]  /*0380*/  LEA.HI.X R9, R4, UR15, R9, 0x2, P0 ;  /* 0x0000000f04097c11 */ /* 0x000fe400080f1409 */
[----:B------:R-:W-:Y:S02]  /*0390*/  LEA R10, P0, R16, UR12, 0x2 ;  /* 0x0000000c100a7c11 */ /* 0x000fe4000f8010ff */
[----:B------:R-:W-:Y:S02]  /*03a0*/  LEA R46, R46, R3, 0x6 ;  /* 0x000000032e2e7211 */ /* 0x000fe400078e30ff */
[----:B------:R-:W-:Y:S01]  /*03b0*/  LEA.HI.X R11, R16, UR13, R11, 0x2, P0 ;  /* 0x0000000d100b7c11 */ /* 0x000fe200080f140b */
[----:B------:R-:W-:Y:S01]  /*03c0*/  IMAD.WIDE.U32 R16, R47, UR7, R6 ;  /* 0x000000072f107c25 */ /* 0x000fe2000f8e0006 */
[----:B------:R-:W-:-:S02]  /*03d0*/  LEA R34, P0, R12, UR14, 0x2 ;  /* 0x0000000e0c227c11 */ /* 0x000fc4000f8010ff */
[----:B------:R-:W-:Y:S01]  /*03e0*/  IADD3 R5, PT, PT, R13, R19, RZ ;  /* 0x000000130d057210 */ /* 0x000fe20007ffe0ff */
[----:B------:R-:W-:Y:S01]  /*03f0*/  IMAD R7, R47, UR10, R17 ;  /* 0x0000000a2f077c24 */ /* 0x000fe2000f8e0211 */
[----:B------:R-:W-:Y:S02]  /*0400*/  SHF.L.U32 R3, R32, 0x2, RZ ;  /* 0x0000000220037819 */ /* 0x000fe400000006ff */
[----:B------:R-:W-:Y:S02]  /*0410*/  LEA.HI.X R5, R12, UR15, R5, 0x2, P0 ;  /* 0x0000000f0c057c11 */ /* 0x000fe400080f1405 */
[----:B------:R-:W-:Y:S02]  /*0420*/  LOP3.LUT R12, R3, 0x7c, RZ, 0xc0, !PT ;  /* 0x0000007c030c7812 */ /* 0x000fe400078ec0ff */
[----:B------:R-:W-:Y:S02]  /*0430*/  SHF.R.U32.HI R3, RZ, 0x5, R15 ;  /* 0x00000005ff037819 */ /* 0x000fe4000001160f */
[----:B------:R-:W-:-:S02]  /*0440*/  IADD3 R12, PT, PT, R12, UR4, RZ ;  /* 0x000000040c0c7c10 */ /* 0x000fc4000fffe0ff */
[C---:B------:R-:W-:Y:S02]  /*0450*/  LEA R4, P1, R16.reuse, UR12, 0x2 ;  /* 0x0000000c10047c11 */ /* 0x040fe4000f8210ff */
[----:B------:R-:W-:Y:S01]  /*0460*/  SHF.R.U32.HI R32, RZ, 0x5, R32 ;  /* 0x00000005ff207819 */ /* 0x000fe20000011620 */
[----:B------:R-:W-:Y:S01]  /*0470*/  IMAD R35, R3, 0x80, R12 ;  /* 0x0000008003237824 */ /* 0x000fe200078e020c */
[----:B------:R-:W-:Y:S02]  /*0480*/  LEA.HI.X R7, R16, UR13, R7, 0x2, P1 ;  /* 0x0000000d10077c11 */ /* 0x000fe400088f1407 */
[----:B------:R-:W-:Y:S02]  /*0490*/  MOV R44, RZ ;  /* 0x000000ff002c7202 */ /* 0x000fe40000000f00 */
[----:B------:R-:W-:Y:S02]  /*04a0*/  LEA R51, R14, UR6, 0x7 ;  /* 0x000000060e337c11 */ /* 0x000fe4000f8e38ff */
[----:B------:R-:W-:-:S02]  /*04b0*/  LEA R48, R32, R12, 0x7 ;  /* 0x0000000c20307211 */ /* 0x000fc400078e38ff */
[----:B------:R-:W-:Y:S01]  /*04c0*/  LEA R33, R33, UR4, 0x3 ;  /* 0x0000000421217c11 */ /* 0x000fe2000f8e18ff */
[----:B---34-:R-:W-:-:S06]  /*04d0*/  UMOV UR4, URZ ;  /* 0x000000ff00047c82 */ /* 0x018fcc0008000000 */
.L_x_1:
[----:B------:R-:W-:Y:S02]  /*04e0*/  ISETP.GE.AND P2, PT, R6, UR17, PT ;  /* 0x0000001106007c0c */ /* 0x000fe4000bf46270 */
[----:B------:R-:W-:Y:S02]  /*04f0*/  CS2R R24, SRZ ;  /* 0x0000000000187805 */ /* 0x000fe4000001ff00 */
[----:B------:R-:W-:Y:S02]  /*0500*/  ISETP.GE.AND P1, PT, R3, UR17, PT ;  /* 0x0000001103007c0c */ /* 0x000fe4000bf26270 */
[----:B------:R-:W-:Y:S02]  /*0510*/  ISETP.GE.OR P5, PT, R50, UR11, P2 ;  /* 0x0000000b32007c0c */ /* 0x000fe400097a6670 */
[----:B------:R-:W-:Y:S02]  /*0520*/  ISETP.GE.AND P0, PT, R32, UR17, PT ;  /* 0x0000001120007c0c */ /* 0x000fe4000bf06270 */
[----:B------:R-:W-:-:S02]  /*0530*/  ISETP.GE.OR P2, PT, R47, UR11, P2 ;  /* 0x0000000b2f007c0c */ /* 0x000fc40009746670 */
[C---:B------:R-:W-:Y:S02]  /*0540*/  ISETP.GE.OR P1, PT, R52.reuse, UR16, P1 ;  /* 0x0000001034007c0c */ /* 0x040fe40008f26670 */
[----:B------:R-:W-:Y:S02]  /*0550*/  ISETP.GE.OR P0, PT, R52, UR16, P0 ;  /* 0x0000001034007c0c */ /* 0x000fe40008706670 */
[----:B------:R-:W-:-:S03]  /*0560*/  CS2R R42, SRZ ;  /* 0x00000000002a7805 */ /* 0x000fc6000001ff00 */
[----:B------:R-:W2:Y:S04]  /*0570*/  @!P5 LDG.E.CONSTANT R24, desc[UR8][R10.64] ;  /* 0x000000080a18d981 */ /* 0x000ea8000c1e9900 */
[----:B------:R-:W-:Y:S02]  /*0580*/  @!P2 MOV R16, R4 ;  /* 0x000000040010a202 */ /* 0x000fe40000000f00 */
[----:B------:R-:W-:Y:S02]  /*0590*/  @!P2 MOV R17, R7 ;  /* 0x000000070011a202 */ /* 0x000fe40000000f00 */
[----:B------:R-:W-:Y:S01]  /*05a0*/  @!P1 MOV R22, R34 ;  /* 0x0000002200169202 */ /* 0x000fe20000000f00 */
[----:B------:R0:W3:Y:S01]  /*05b0*/  @!P0 LDG.E.CONSTANT R25, desc[UR8][R8.64] ;  /* 0x0000000808198981 */ /* 0x0000e2000c1e9900 */
[----:B------:R-:W-:-:S03]  /*05c0*/  @!P1 MOV R23, R5 ;  /* 0x0000000500179202 */ /* 0x000fc60000000f00 */
[----:B------:R-:W4:Y:S04]  /*05d0*/  @!P2 LDG.E.CONSTANT R43, desc[UR8][R16.64] ;  /* 0x00000008102ba981 */ /* 0x000f28000c1e9900 */
[----:B------:R-:W5:Y:S01]  /*05e0*/  @!P1 LDG.E.CONSTANT R42, desc[UR8][R22.64] ;  /* 0x00000008162a9981 */ /* 0x000f62000c1e9900 */
[----:B------:R-:W-:Y:S01]  /*05f0*/  UIADD3 UR4, UPT, UPT, UR4, 0x10, URZ ;  /* 0x0000001004047890 */ /* 0x000fe2000fffe0ff */
[----:B------:R-:W-:Y:S01]  /*0600*/  IADD3 R34, P0, PT, R34, 0x40, RZ ;  /* 0x0000004022227810 */ /* 0x000fe20007f1e0ff */
[----:B------:R-:W-:Y:S01]  /*0610*/  VIADD R32, R32, 0x10 ;  /* 0x0000001020207836 */ /* 0x000fe20000000000 */
[----:B0-----:R-:W-:Y:S01]  /*0620*/  IADD3 R8, P1, PT, R8, 0x40, RZ ;  /* 0x0000004008087810 */ /* 0x001fe20007f3e0ff */
[----:B------:R-:W-:Y:S01]  /*0630*/  UISETP.GE.AND UP0, UPT, UR4, UR17, UPT ;  /* 0x000000110400728c */ /* 0x000fe2000bf06270 */
[----:B------:R-:W-:-:S02]  /*0640*/  IADD3 R4, P2, PT, R4, 0x40, RZ ;  /* 0x0000004004047810 */ /* 0x000fc40007f5e0ff */
[----:B------:R-:W-:Y:S02]  /*0650*/  IADD3 R10, P5, PT, R10, 0x40, RZ ;  /* 0x000000400a0a7810 */ /* 0x000fe40007fbe0ff */
[----:B------:R-:W-:Y:S02]  /*0660*/  IADD3 R3, PT, PT, R3, 0x10, RZ ;  /* 0x0000001003037810 */ /* 0x000fe40007ffe0ff */
[----:B------:R-:W-:Y:S02]  /*0670*/  IADD3 R6, PT, PT, R6, 0x10, RZ ;  /* 0x0000001006067810 */ /* 0x000fe40007ffe0ff */
[----:B------:R-:W-:Y:S02]  /*0680*/  IADD3.X R5, PT, PT, RZ, R5, RZ, P0, !PT ;  /* 0x00000005ff057210 */ /* 0x000fe400007fe4ff */
[----:B------:R-:W-:Y:S02]  /*0690*/  IADD3.X R9, PT, PT, RZ, R9, RZ, P1, !PT ;  /* 0x00000009ff097210 */ /* 0x000fe40000ffe4ff */
[----:B------:R-:W-:-:S02]  /*06a0*/  IADD3.X R7, PT, PT, RZ, R7, RZ, P2, !PT ;  /* 0x00000007ff077210 */ /* 0x000fc400017fe4ff */
[----:B------:R-:W-:Y:S01]  /*06b0*/  IADD3.X R11, PT, PT, RZ, R11, RZ, P5, !PT ;  /* 0x0000000bff0b7210 */ /* 0x000fe20002ffe4ff */
[----:B--2---:R-:W-:Y:S04]  /*06c0*/  STS [R49], R24 ;  /* 0x0000001831007388 */ /* 0x004fe80000000800 */
[----:B---3--:R-:W-:Y:S04]  /*06d0*/  STS [R48], R25 ;  /* 0x0000001930007388 */ /* 0x008fe80000000800 */
[----:B----4-:R-:W-:Y:S04]  /*06e0*/  STS [R46], R43 ;  /* 0x0000002b2e007388 */ /* 0x010fe80000000800 */
[----:B-----5:R-:W-:Y:S01]  /*06f0*/  STS [R35], R42 ;  /* 0x0000002a23007388 */ /* 0x020fe20000000800 */
[----:B------:R-:W-:Y:S06]  /*0700*/  BAR.SYNC.DEFER_BLOCKING 0x0 ;  /* 0x0000000000007b1d */ /* 0x000fec0000010000 */
[----:B------:R-:W-:Y:S04]  /*0710*/  LDS.64 R36, [R33] ;  /* 0x0000000021247984 */ /* 0x000fe80000000a00 */
[----:B------:R-:W0:Y:S04]  /*0720*/  LDS.128 R28, [R51] ;  /* 0x00000000331c7984 */ /* 0x000e280000000c00 */
[----:B------:R-:W1:Y:S04]  /*0730*/  LDS.128 R12, [R51+0x40] ;  /* 0x00004000330c7984 */ /* 0x000e680000000c00 */
[----:B------:R-:W2:Y:S04]  /*0740*/  LDS.64 R18, [R33+0x80] ;  /* 0x0000800021127984 */ /* 0x000ea80000000a00 */
[----:B------:R-:W3:Y:S04]  /*0750*/  LDS.64 R16, [R33+0x100] ;  /* 0x0001000021107984 */ /* 0x000ee80000000a00 */
[----:B------:R-:W4:Y:S04]  /*0760*/  LDS.64 R38, [R33+0x180] ;  /* 0x0001800021267984 */ /* 0x000f280000000a00 */
[----:B------:R-:W-:Y:S04]  /*0770*/  LDS.64 R40, [R33+0x200] ;  /* 0x0002000021287984 */ /* 0x000fe80000000a00 */
[----:B------:R-:W5:Y:S04]  /*0780*/  LDS.128 R24, [R51+0x10] ;  /* 0x0000100033187984 */ /* 0x000f680000000c00 */
[----:B------:R-:W5:Y:S01]  /*0790*/  LDS.64 R42, [R33+0x280] ;  /* 0x00028000212a7984 */ /* 0x000f620000000a00 */
[C---:B0-----:R-:W-:Y:S01]  /*07a0*/  FFMA R59, R28.reuse, R36, R21 ;  /* 0x000000241c3b7223 */ /* 0x041fe20000000015 */
[----:B------:R-:W-:-:S02]  /*07b0*/  FFMA R28, R28, R37, R20 ;  /* 0x000000251c1c7223 */ /* 0x000fc40000000014 */
[----:B------:R-:W0:Y:S01]  /*07c0*/  LDS.128 R20, [R51+0x50] ;  /* 0x0000500033147984 */ /* 0x000e220000000c00 */
[C---:B-1----:R-:W-:Y:S01]  /*07d0*/  FFMA R36, R12.reuse, R36, R53 ;  /* 0x000000240c247223 */ /* 0x042fe20000000035 */
[----:B------:R-:W-:Y:S02]  /*07e0*/  FFMA R12, R12, R37, R44 ;  /* 0x000000250c0c7223 */ /* 0x000fe4000000002c */
[----:B------:R-:W1:Y:S01]  /*07f0*/  LDS.64 R44, [R33+0x300] ;  /* 0x00030000212c7984 */ /* 0x000e620000000a00 */
[C---:B--2---:R-:W-:Y:S01]  /*0800*/  FFMA R59, R18.reuse, R29, R59 ;  /* 0x0000001d123b7223 */ /* 0x044fe2000000003b */
[----:B------:R-:W-:Y:S01]  /*0810*/  FFMA R37, R29, R19, R28 ;  /* 0x000000131d257223 */ /* 0x000fe2000000001c */
[----:B------:R-:W-:Y:S01]  /*0820*/  FFMA R53, R18, R13, R36 ;  /* 0x0000000d12357223 */ /* 0x000fe20000000024 */
[----:B------:R-:W-:Y:S01]  /*0830*/  FFMA R19, R13, R19, R12 ;  /* 0x000000130d137223 */ /* 0x000fe2000000000c */
[----:B---3--:R-:W-:Y:S01]  /*0840*/  FFMA R29, R16, R30, R59 ;  /* 0x0000001e101d7223 */ /* 0x008fe2000000003b */
[----:B------:R-:W2:Y:S01]  /*0850*/  LDS.64 R12, [R33+0x380] ;  /* 0x00038000210c7984 */ /* 0x000ea20000000a00 */
[-C--:B------:R-:W-:Y:S01]  /*0860*/  FFMA R30, R30, R17.reuse, R37 ;  /* 0x000000111e1e7223 */ /* 0x080fe20000000025 */
[----:B------:R-:W-:Y:S01]  /*0870*/  FFMA R58, R16, R14, R53 ;  /* 0x0000000e103a7223 */ /* 0x000fe20000000035 */
[----:B------:R-:W-:Y:S01]  /*0880*/  FFMA R14, R14, R17, R19 ;  /* 0x000000110e0e7223 */ /* 0x000fe20000000013 */
[----:B------:R-:W-:Y:S01]  /*0890*/  LDS.64 R36, [R33+0x400] ;  /* 0x0004000021247984 */ /* 0x000fe20000000a00 */
[C---:B----4-:R-:W-:Y:S01]  /*08a0*/  FFMA R53, R38.reuse, R31, R29 ;  /* 0x0000001f26357223 */ /* 0x050fe2000000001d */
[----:B------:R-:W-:Y:S01]  /*08b0*/  FFMA R60, R31, R39, R30 ;  /* 0x000000271f3c7223 */ /* 0x000fe2000000001e */
[----:B------:R-:W-:Y:S01]  /*08c0*/  FFMA R59, R38, R15, R58 ;  /* 0x0000000f263b7223 */ /* 0x000fe2000000003a */
[----:B------:R-:W3:Y:S01]  /*08d0*/  LDS.128 R16, [R51+0x20] ;  /* 0x0000200033107984 */ /* 0x000ee20000000c00 */
[----:B------:R-:W-:Y:S01]  /*08e0*/  FFMA R14, R15, R39, R14 ;  /* 0x000000270f0e7223 */ /* 0x000fe2000000000e */
[----:B-----5:R-:W-:-:S02]  /*08f0*/  FFMA R53, R24, R40, R53 ;  /* 0x0000002818357223 */ /* 0x020fc40000000035 */
[----:B------:R-:W4:Y:S01]  /*0900*/  LDS.128 R28, [R51+0x60] ;  /* 0x00006000331c7984 */ /* 0x000f220000000c00 */
[----:B------:R-:W-:Y:S01]  /*0910*/  FFMA R60, R24, R41, R60 ;  /* 0x00000029183c7223 */ /* 0x000fe2000000003c */
[----:B------:R-:W-:-:S03]  /*0920*/  FFMA R53, R42, R25, R53 ;  /* 0x000000192a357223 */ /* 0x000fc60000000035 */
[----:B------:R-:W-:Y:S02]  /*0930*/  FFMA R15, R25, R43, R60 ;  /* 0x0000002b190f7223 */ /* 0x000fe4000000003c */
[----:B------:R-:W5:Y:S01]  /*0940*/  LDS.64 R24, [R33+0x480] ;  /* 0x0004800021187984 */ /* 0x000f620000000a00 */
[C---:B0-----:R-:W-:Y:S01]  /*0950*/  FFMA R40, R20.reuse, R40, R59 ;  /* 0x0000002814287223 */ /* 0x041fe2000000003b */
[----:B------:R-:W-:-:S03]  /*0960*/  FFMA R14, R20, R41, R14 ;  /* 0x00000029140e7223 */ /* 0x000fc6000000000e */
[----:B------:R-:W-:Y:S01]  /*0970*/  FFMA R39, R42, R21, R40 ;  /* 0x000000152a277223 */ /* 0x000fe20000000028 */
[----:B-1----:R-:W-:Y:S01]  /*0980*/  FFMA R53, R44, R26, R53 ;  /* 0x0000001a2c357223 */ /* 0x002fe20000000035 */
[----:B------:R-:W-:Y:S01]  /*0990*/  FFMA R26, R26, R45, R15 ;  /* 0x0000002d1a1a7223 */ /* 0x000fe2000000000f */
[----:B------:R-:W-:Y:S01]  /*09a0*/  FFMA R21, R21, R43, R14 ;  /* 0x0000002b15157223 */ /* 0x000fe2000000000e */
[----:B------:R-:W-:Y:S01]  /*09b0*/  FFMA R44, R44, R22, R39 ;  /* 0x000000162c2c7223 */ /* 0x000fe20000000027 */
[----:B------:R-:W-:Y:S01]  /*09c0*/  LDS.64 R42, [R33+0x600] ;  /* 0x00060000212a7984 */ /* 0x000fe20000000a00 */
[----:B--2---:R-:W-:Y:S01]  /*09d0*/  FFMA R53, R12, R27, R53 ;  /* 0x0000001b0c357223 */ /* 0x004fe20000000035 */
[----:B------:R-:W-:Y:S01]  /*09e0*/  FFMA R22, R22, R45, R21 ;  /* 0x0000002d16167223 */ /* 0x000fe20000000015 */
[----:B------:R-:W-:Y:S01]  /*09f0*/  FFMA R20, R27, R13, R26 ;  /* 0x0000000d1b147223 */ /* 0x000fe2000000001a */
[----:B------:R-:W0:Y:S01]  /*0a00*/  LDS.64 R38, [R33+0x500] ;  /* 0x0005000021267984 */ /* 0x000e220000000a00 */
[----:B------:R-:W-:Y:S01]  /*0a10*/  FFMA R41, R12, R23, R44 ;  /* 0x000000170c297223 */ /* 0x000fe2000000002c */
[----:B------:R-:W-:-:S02]  /*0a20*/  FFMA R44, R23, R13, R22 ;  /* 0x0000000d172c7223 */ /* 0x000fc40000000016 */
[----:B------:R-:W1:Y:S01]  /*0a30*/  LDS.64 R26, [R33+0x580] ;  /* 0x00058000211a7984 */ /* 0x000e620000000a00 */
[CC--:B---3--:R-:W-:Y:S01]  /*0a40*/  FFMA R53, R16.reuse, R36.reuse, R53 ;  /* 0x0000002410357223 */ /* 0x0c8fe20000000035 */
[-C--:B------:R-:W-:Y:S02]  /*0a50*/  FFMA R16, R16, R37.reuse, R20 ;  /* 0x0000002510107223 */ /* 0x080fe40000000014 */
[----:B------:R-:W2:Y:S01]  /*0a60*/  LDS.128 R12, [R51+0x30] ;  /* 0x00003000330c7984 */ /* 0x000ea20000000c00 */
[C---:B----4-:R-:W-:Y:S01]  /*0a70*/  FFMA R58, R28.reuse, R36, R41 ;  /* 0x000000241c3a7223 */ /* 0x050fe20000000029 */
[----:B------:R-:W-:Y:S02]  /*0a80*/  FFMA R28, R28, R37, R44 ;  /* 0x000000251c1c7223 */ /* 0x000fe4000000002c */
[----:B------:R-:W3:Y:S04]  /*0a90*/  LDS.128 R20, [R51+0x70] ;  /* 0x0000700033147984 */ /* 0x000ee80000000c00 */
[----:B------:R-:W4:Y:S01]  /*0aa0*/  LDS.64 R40, [R33+0x680] ;  /* 0x0006800021287984 */ /* 0x000f220000000a00 */
[C---:B-----5:R-:W-:Y:S01]  /*0ab0*/  FFMA R53, R24.reuse, R17, R53 ;  /* 0x0000001118357223 */ /* 0x060fe20000000035 */
[----:B------:R-:W-:Y:S01]  /*0ac0*/  FFMA R17, R17, R25, R16 ;  /* 0x0000001911117223 */ /* 0x000fe20000000010 */
[----:B------:R-:W-:Y:S01]  /*0ad0*/  FFMA R59, R24, R29, R58 ;  /* 0x0000001d183b7223 */ /* 0x000fe2000000003a */
[----:B------:R-:W5:Y:S01]  /*0ae0*/  LDS.64 R36, [R33+0x700] ;  /* 0x0007000021247984 */ /* 0x000f620000000a00 */
[----:B------:R-:W-:-:S03]  /*0af0*/  FFMA R25, R29, R25, R28 ;  /* 0x000000191d197223 */ /* 0x000fc6000000001c */
[----:B------:R-:W5:Y:S01]  /*0b00*/  LDS.64 R44, [R33+0x780] ;  /* 0x00078000212c7984 */ /* 0x000f620000000a00 */
[C---:B0-----:R-:W-:Y:S01]  /*0b10*/  FFMA R53, R38.reuse, R18, R53 ;  /* 0x0000001226357223 */ /* 0x041fe20000000035 */
[----:B------:R-:W-:Y:S01]  /*0b20*/  FFMA R38, R38, R30, R59 ;  /* 0x0000001e26267223 */ /* 0x000fe2000000003b */
[-C--:B------:R-:W-:Y:S01]  /*0b30*/  FFMA R18, R18, R39.reuse, R17 ;  /* 0x0000002712127223 */ /* 0x080fe20000000011 */
[----:B------:R-:W-:Y:S01]  /*0b40*/  FFMA R30, R30, R39, R25 ;  /* 0x000000271e1e7223 */ /* 0x000fe20000000019 */
[C---:B-1----:R-:W-:Y:S01]  /*0b50*/  FFMA R53, R26.reuse, R19, R53 ;  /* 0x000000131a357223 */ /* 0x042fe20000000035 */
[----:B------:R-:W-:Y:S01]  /*0b60*/  FFMA R17, R26, R31, R38 ;  /* 0x0000001f1a117223 */ /* 0x000fe20000000026 */
[-C--:B------:R-:W-:Y:S01]  /*0b70*/  FFMA R18, R19, R27.reuse, R18 ;  /* 0x0000001b13127223 */ /* 0x080fe20000000012 */
[----:B------:R-:W-:Y:S01]  /*0b80*/  FFMA R30, R31, R27, R30 ;  /* 0x0000001b1f1e7223 */ /* 0x000fe2000000001e */
[CC--:B--2---:R-:W-:Y:S02]  /*0b90*/  FFMA R53, R12.reuse, R42.reuse, R53 ;  /* 0x0000002a0c357223 */ /* 0x0c4fe40000000035 */
[-C--:B------:R-:W-:Y:S01]  /*0ba0*/  FFMA R18, R12, R43.reuse, R18 ;  /* 0x0000002b0c127223 */ /* 0x080fe20000000012 */
[C---:B---3--:R-:W-:Y:S01]  /*0bb0*/  FFMA R42, R20.reuse, R42, R17 ;  /* 0x0000002a142a7223 */ /* 0x048fe20000000011 */
[----:B------:R-:W-:Y:S01]  /*0bc0*/  FFMA R30, R20, R43, R30 ;  /* 0x0000002b141e7223 */ /* 0x000fe2000000001e */
[----:B----4-:R-:W-:-:S02]  /*0bd0*/  FFMA R53, R40, R13, R53 ;  /* 0x0000000d28357223 */ /* 0x010fc40000000035 */
[----:B------:R-:W-:Y:S01]  /*0be0*/  FFMA R17, R40, R21, R42 ;  /* 0x0000001528117223 */ /* 0x000fe2000000002a */
[-C--:B------:R-:W-:Y:S01]  /*0bf0*/  FFMA R13, R13, R41.reuse, R18 ;  /* 0x000000290d0d7223 */ /* 0x080fe20000000012 */
[----:B------:R-:W-:Y:S01]  /*0c00*/  FFMA R21, R21, R41, R30 ;  /* 0x0000002915157223 */ /* 0x000fe2000000001e */
[C---:B-----5:R-:W-:Y:S01]  /*0c10*/  FFMA R53, R36.reuse, R14, R53 ;  /* 0x0000000e24357223 */ /* 0x060fe20000000035 */
[----:B------:R-:W-:Y:S01]  /*0c20*/  FFMA R36, R36, R22, R17 ;  /* 0x0000001624247223 */ /* 0x000fe20000000011 */
[-C--:B------:R-:W-:Y:S01]  /*0c30*/  FFMA R14, R14, R37.reuse, R13 ;  /* 0x000000250e0e7223 */ /* 0x080fe2000000000d */
[----:B------:R-:W-:Y:S01]  /*0c40*/  FFMA R22, R22, R37, R21 ;  /* 0x0000002516167223 */ /* 0x000fe20000000015 */
[C---:B------:R-:W-:Y:S01]  /*0c50*/  FFMA R21, R44.reuse, R15, R53 ;  /* 0x0000000f2c157223 */ /* 0x040fe20000000035 */
[----:B------:R-:W-:Y:S01]  /*0c60*/  FFMA R53, R44, R23, R36 ;  /* 0x000000172c357223 */ /* 0x000fe20000000024 */
[-C--:B------:R-:W-:Y:S01]  /*0c70*/  FFMA R20, R15, R45.reuse, R14 ;  /* 0x0000002d0f147223 */ /* 0x080fe2000000000e */
[----:B------:R-:W-:Y:S01]  /*0c80*/  FFMA R44, R23, R45, R22 ;  /* 0x0000002d172c7223 */ /* 0x000fe20000000016 */
[----:B------:R-:W-:Y:S06]  /*0c90*/  BAR.SYNC.DEFER_BLOCKING 0x0 ;  /* 0x0000000000007b1d */ /* 0x000fec0000010000 */
[----:B------:R-:W-:Y:S05]  /*0ca0*/  BRA.U !UP0, `(.L_x_1) ;  /* 0xfffffff9080c7547 */ /* 0x000fea000b83ffff */
.L_x_0:
[----:B------:R-:W-:Y:S01]  /*0cb0*/  BSSY.RECONVERGENT B0, `(.L_x_2) ;  /* 0x000001e000007945 */ /* 0x000fe20003800200 */
[----:B------:R-:W-:-:S03]  /*0cc0*/  IMAD.WIDE.U32 R54, R56, 0x4, R54 ;  /* 0x0000000438367825 */ /* 0x000fc600078e0036 */
[----:B------:R-:W-:Y:S05]  /*0cd0*/  @P3 BRA `(.L_x_3) ;  /* 0x00000000006c3947 */ /* 0x000fea0003800000 */
[----:B------:R-:W0:Y:S01]  /*0ce0*/  LDCU UR4, c[0x0][0x3b0] ;  /* 0x00007600ff0477ac */ /* 0x000e220008000800 */
[C---:B------:R-:W-:Y:S02]  /*0cf0*/  IADD3 R3, PT, PT, R56.reuse, 0x1, RZ ;  /* 0x0000000138037810 */ /* 0x040fe40007ffe0ff */
[----:B0-----:R-:W-:Y:S02]  /*0d00*/  ISETP.GE.AND P0, PT, R56, UR4, PT ;  /* 0x0000000438007c0c */ /* 0x001fe4000bf06270 */
[----:B------:R-:W-:-:S11]  /*0d10*/  ISETP.GE.AND P1, PT, R3, UR4, PT ;  /* 0x0000000403007c0c */ /* 0x000fd6000bf26270 */
[----:B------:R-:W2:Y:S01]  /*0d20*/  @!P0 LDG.E.CONSTANT R10, desc[UR8][R54.64] ;  /* 0x00000008360a8981 */ /* 0x000ea2000c1e9900 */
[----:B------:R-:W0:Y:S03]  /*0d30*/  @!P0 LDC R11, c[0x0][0x3b4] ;  /* 0x0000ed00ff0b8b82 */ /* 0x000e260000000800 */
[----:B------:R-:W3:Y:S01]  /*0d40*/  @!P1 LDG.E.CONSTANT R3, desc[UR8][R54.64+0x4] ;  /* 0x0000040836039981 */ /* 0x000ee2000c1e9900 */
[----:B------:R-:W-:Y:S01]  /*0d50*/  @!P0 IMAD.MOV.U32 R57, RZ, RZ, RZ ;  /* 0x000000ffff398224 */ /* 0x000fe200078e00ff */
[----:B------:R-:W-:Y:S02]  /*0d60*/  @!P1 MOV R6, R56 ;  /* 0x0000003800069202 */ /* 0x000fe40000000f00 */
[----:B------:R-:W-:Y:S01]  /*0d70*/  @!P1 MOV R7, RZ ;  /* 0x000000ff00079202 */ /* 0x000fe20000000f00 */
[----:B------:R-:W1:Y:S01]  /*0d80*/  @!P1 LDC R15, c[0x0][0x3b4] ;  /* 0x0000ed00ff0f9b82 */ /* 0x000e620000000800 */
[----:B------:R-:W-:-:S04]  /*0d90*/  @!P0 IMAD.WIDE.U32 R4, R0, UR4, R56 ;  /* 0x0000000400048c25 */ /* 0x000fc8000f8e0038 */
[----:B------:R-:W-:-:S03]  /*0da0*/  @!P1 IMAD.WIDE.U32 R8, R0, UR4, R6 ;  /* 0x0000000400089c25 */ /* 0x000fc6000f8e0006 */
[----:B------:R-:W4:Y:S08]  /*0db0*/  @!P0 LDC.64 R12, c[0x0][0x398] ;  /* 0x0000e600ff0c8b82 */ /* 0x000f300000000a00 */
[----:B------:R-:W5:Y:S01]  /*0dc0*/  @!P1 LDC.64 R16, c[0x0][0x398] ;  /* 0x0000e600ff109b82 */ /* 0x000f620000000a00 */
[C---:B0-----:R-:W-:Y:S02]  /*0dd0*/  @!P0 IMAD R5, R0.reuse, R11, R5 ;  /* 0x0000000b00058224 */ /* 0x041fe400078e0205 */
[----:B-1----:R-:W-:Y:S01]  /*0de0*/  @!P1 IMAD R15, R0, R15, R9 ;  /* 0x0000000f000f9224 */ /* 0x002fe200078e0209 */
[----:B----4-:R-:W-:-:S04]  /*0df0*/  @!P0 LEA R6, P2, R4, R12, 0x2 ;  /* 0x0000000c04068211 */ /* 0x010fc800078410ff */
[----:B------:R-:W-:Y:S01]  /*0e00*/  @!P0 LEA.HI.X R7, R4, R13, R5, 0x2, P2 ;  /* 0x0000000d04078211 */ /* 0x000fe200010f1405 */
[----:B--2---:R-:W-:Y:S01]  /*0e10*/  @!P0 FADD R21, R10, R21 ;  /* 0x000000150a158221 */ /* 0x004fe20000000000 */
[----:B-----5:R-:W-:Y:S01]  /*0e20*/  @!P1 LEA R10, P3, R8, R16, 0x2 ;  /* 0x00000010080a9211 */ /* 0x020fe200078610ff */
[----:B---3--:R-:W-:-:S03]  /*0e30*/  @!P1 FADD R3, R3, R20 ;  /* 0x0000001403039221 */ /* 0x008fc60000000000 */
[----:B------:R-:W-:Y:S02]  /*0e40*/  @!P0 FMNMX R21, RZ, R21, !PT ;  /* 0x00000015ff158209 */ /* 0x000fe40007800000 */
[----:B------:R-:W-:Y:S02]  /*0e50*/  @!P1 LEA.HI.X R11, R8, R17, R15, 0x2, P3 ;  /* 0x00000011080b9211 */ /* 0x000fe400018f140f */
[----:B------:R-:W-:Y:S01]  /*0e60*/  @!P1 FMNMX R3, RZ, R3, !PT ;  /* 0x00000003ff039209 */ /* 0x000fe20007800000 */
[----:B------:R0:W-:Y:S04]  /*0e70*/  @!P0 STG.E desc[UR8][R6.64], R21 ;  /* 0x0000001506008986 */ /* 0x0001e8000c101908 */
[----:B------:R0:W-:Y:S02]  /*0e80*/  @!P1 STG.E desc[UR8][R10.64+0x4], R3 ;  /* 0x000004030a009986 */ /* 0x0001e4000c101908 */
.L_x_3:
[----:B------:R-:W-:Y:S05]  /*0e90*/  BSYNC.RECONVERGENT B0 ;  /* 0x0000000000007941 */ /* 0x000fea0003800200 */
.L_x_2:
[----:B------:R-:W-:Y:S05]  /*0ea0*/  @P4 EXIT ;  /* 0x000000000000494d */ /* 0x000fea0003800000 */
[----:B------:R-:W1:Y:S01]  /*0eb0*/  LDCU UR4, c[0x0][0x3b0] ;  /* 0x00007600ff0477ac */ /* 0x000e620008000800 */
[C---:B------:R-:W-:Y:S01]  /*0ec0*/  IADD3 R0, PT, PT, R56.reuse, 0x1, RZ ;  /* 0x0000000138007810 */ /* 0x040fe20007ffe0ff */
[----:B------:R-:W-:Y:S01]  /*0ed0*/  BSSY.RECONVERGENT B0, `(.L_x_4) ;  /* 0x0000010000007945 */ /* 0x000fe20003800200 */
[----:B-1----:R-:W-:Y:S02]  /*0ee0*/  ISETP.GE.AND P0, PT, R56, UR4, PT ;  /* 0x0000000438007c0c */ /* 0x002fe4000bf06270 */
[----:B------:R-:W-:-:S11]  /*0ef0*/  ISETP.GE.AND P1, PT, R0, UR4, PT ;  /* 0x0000000400007c0c */ /* 0x000fd6000bf26270 */
[----:B------:R-:W-:Y:S05]  /*0f00*/  @P0 BRA `(.L_x_5) ;  /* 0x0000000000300947 */ /* 0x000fea0003800000 */
[----:B------:R-:W2:Y:S01]  /*0f10*/  LDG.E.CONSTANT R0, desc[UR8][R54.64] ;  /* 0x0000000836007981 */ /* 0x000ea2000c1e9900 */
[----:B------:R-:W0:Y:S01]  /*0f20*/  LDCU UR5, c[0x0][0x3b4] ;  /* 0x00007680ff0577ac */ /* 0x000e220008000800 */
[----:B------:R-:W-:Y:S01]  /*0f30*/  HFMA2 R5, -RZ, RZ, 0, 0 ;  /* 0x00000000ff057431 */ /* 0x000fe200000001ff */
[----:B------:R-:W-:Y:S01]  /*0f40*/  MOV R4, R56 ;  /* 0x0000003800047202 */ /* 0x000fe20000000f00 */
[----:B------:R-:W1:Y:S04]  /*0f50*/  LDCU.64 UR6, c[0x0][0x398] ;  /* 0x00007300ff0677ac */ /* 0x000e680008000a00 */
[----:B------:R-:W-:-:S04]  /*0f60*/  IMAD.WIDE.U32 R4, R2, UR4, R4 ;  /* 0x0000000402047c25 */ /* 0x000fc8000f8e0004 */
[----:B0-----:R-:W-:Y:S01]  /*0f70*/  IMAD R3, R2, UR5, R5 ;  /* 0x0000000502037c24 */ /* 0x001fe2000f8e0205 */
[----:B-1----:R-:W-:-:S04]  /*0f80*/  LEA R6, P0, R4, UR6, 0x2 ;  /* 0x0000000604067c11 */ /* 0x002fc8000f8010ff */
[----:B------:R-:W-:Y:S01]  /*0f90*/  LEA.HI.X R7, R4, UR7, R3, 0x2, P0 ;  /* 0x0000000704077c11 */ /* 0x000fe200080f1403 */
[----:B--2---:R-:W-:-:S05]  /*0fa0*/  FADD R53, R0, R53 ;  /* 0x0000003500357221 */ /* 0x004fca0000000000 */
[----:B------:R-:W-:-:S05]  /*0fb0*/  FMNMX R53, RZ, R53, !PT ;  /* 0x00000035ff357209 */ /* 0x000fca0007800000 */
[----:B------:R1:W-:Y:S02]  /*0fc0*/  STG.E desc[UR8][R6.64], R53 ;  /* 0x0000003506007986 */ /* 0x0003e4000c101908 */
.L_x_5:
[----:B------:R-:W-:Y:S05]  /*0fd0*/  BSYNC.RECONVERGENT B0 ;  /* 0x0000000000007941 */ /* 0x000fea0003800200 */
.L_x_4:
[----:B------:R-:W-:Y:S05]  /*0fe0*/  @P1 EXIT ;  /* 0x000000000000194d */ /* 0x000fea0003800000 */
[----:B------:R-:W2:Y:S01]  /*0ff0*/  LDG.E.CONSTANT R55, desc[UR8][R54.64+0x4] ;  /* 0x0000040836377981 */ /* 0x000ea2000c1e9900 */
[----:B------:R-:W0:Y:S01]  /*1000*/  LDCU UR5, c[0x0][0x3b4] ;  /* 0x00007680ff0577ac */ /* 0x000e220008000800 */
[----:B------:R-:W-:Y:S01]  /*1010*/  MOV R57, RZ ;  /* 0x000000ff00397202 */ /* 0x000fe20000000f00 */
[----:B------:R-:W3:Y:S02]  /*1020*/  LDCU.64 UR6, c[0x0][0x398] ;  /* 0x00007300ff0677ac */ /* 0x000ee40008000a00 */
[----:B------:R-:W-:-:S04]  /*1030*/  IMAD.WIDE.U32 R56, R2, UR4, R56 ;  /* 0x0000000402387c25 */ /* 0x000fc8000f8e0038 */
[----:B0-----:R-:W-:Y:S01]  /*1040*/  IMAD R3, R2, UR5, R57 ;  /* 0x0000000502037c24 */ /* 0x001fe2000f8e0239 */
[----:B---3--:R-:W-:-:S04]  /*1050*/  LEA R2, P0, R56, UR6, 0x2 ;  /* 0x0000000638027c11 */ /* 0x008fc8000f8010ff */
[----:B------:R-:W-:Y:S01]  /*1060*/  LEA.HI.X R3, R56, UR7, R3, 0x2, P0 ;  /* 0x0000000738037c11 */ /* 0x000fe200080f1403 */
[----:B--2---:R-:W-:-:S05]  /*1070*/  FADD R44, R55, R44 ;  /* 0x0000002c372c7221 */ /* 0x004fca0000000000 */
[----:B------:R-:W-:-:S05]  /*1080*/  FMNMX R5, RZ, R44, !PT ;  /* 0x0000002cff057209 */ /* 0x000fca0007800000 */
[----:B------:R-:W-:Y:S01]  /*1090*/  STG.E desc[UR8][R2.64+0x4], R5 ;  /* 0x0000040502007986 */ /* 0x000fe2000c101908 */
[----:B------:R-:W-:Y:S05]  /*10a0*/  EXIT ;  /* 0x000000000000794d */ /* 0x000fea0003800000 */
.L_x_6:
[----:B------:R-:W-:-:S00]  /*10b0*/  BRA `(.L_x_6) ;  /* 0xfffffffc00fc7947 */ /* 0x000fc0000383ffff */
[----:B------:R-:W-:-:S00]  /*10c0*/  NOP ;  /* 0x0000000000007918 */ /* 0x000fc00000000000 */
        /* <DEDUP_REMOVED lines=11> */
.L_x_7:


//--------------------- .nv.shared._Z14gemm_bias_reluPKfS0_S0_Pfmmm --------------------------
	.section	.nv.shared._Z14gemm_bias_reluPKfS0_S0_Pfmmm,"aw",@nobits
	.sectionflags	@""
	.align	4
.nv.shared._Z14gemm_bias_reluPKfS0_S0_Pfmmm:
	.zero		5120


//--------------------- .nv.shared.reserved.0     --------------------------
	.section	.nv.shared.reserved.0,"aw",@nobits
	.weak		__nv_reservedSMEM_offset_0_alias
	.size		__nv_reservedSMEM_offset_0_alias, 0, 64
	.other		__nv_reservedSMEM_offset_0_alias,@"STO_CUDA_RESERVED_SHARED STV_DEFAULT"
__nv_reservedSMEM_offset_0_alias:
	.zero		0
	.zero		64


//--------------------- .nv.constant0._Z14gemm_bias_reluPKfS0_S0_Pfmmm --------------------------
	.section	.nv.constant0._Z14gemm_bias_reluPKfS0_S0_Pfmmm,"a",@progbits
	.sectionflags	@""
	.align	4
.nv.constant0._Z14gemm_bias_reluPKfS0_S0_Pfmmm:
	.zero		952


//--------------------- SYMBOLS --------------------------

	.type		.nv.reservedSmem.offset0,@object
	.size		.nv.reservedSmem.offset0,0x4
	.type		.nv.reservedSmem.cap,@object
	.size		.nv.reservedSmem.cap,0x4
